	.headerflags	@"EF_CUDA_TEXMODE_UNIFIED EF_CUDA_64BIT_ADDRESS EF_CUDA_ACCELERATORS EF_CUDA_SM90 EF_CUDA_VIRTUAL_SM(EF_CUDA_SM90)"
	.elftype	@"ET_EXEC"


//--------------------- .nv.info                  --------------------------
	.section	.nv.info,"",@"SHT_CUDA_INFO"
	.align	4


	//----- nvinfo : EIATTR_REGCOUNT
	.align		4
        /*0000*/ 	.byte	0x04, 0x2f
        /*0002*/ 	.short	(.L_1 - .L_0)
	.align		4
.L_0:
        /*0004*/ 	.word	index@(triton_red_fused_mean_0)
        /*0008*/ 	.word	0x00000013


	//----- nvinfo : EIATTR_MIN_STACK_SIZE
	.align		4
.L_1:
        /*000c*/ 	.byte	0x04, 0x12
        /*000e*/ 	.short	(.L_3 - .L_2)
	.align		4
.L_2:
        /*0010*/ 	.word	index@(triton_red_fused_mean_0)
        /*0014*/ 	.word	0x00000000


	//----- nvinfo : EIATTR_FRAME_SIZE
	.align		4
.L_3:
        /*0018*/ 	.byte	0x04, 0x11
        /*001a*/ 	.short	(.L_5 - .L_4)
	.align		4
.L_4:
        /*001c*/ 	.word	index@(triton_red_fused_mean_0)
        /*0020*/ 	.word	0x00000000


	//----- nvinfo : EIATTR_MIN_STACK_SIZE
	.align		4
.L_5:
        /*0024*/ 	.byte	0x04, 0x12
        /*0026*/ 	.short	(.L_7 - .L_6)
	.align		4
.L_6:
        /*0028*/ 	.word	index@(triton_red_fused_mean_0)
        /*002c*/ 	.word	0x00000000
.L_7:


//--------------------- .nv.info.triton_red_fused_mean_0 --------------------------
	.section	.nv.info.triton_red_fused_mean_0,"",@"SHT_CUDA_INFO"
	.sectionflags	@""
	.align	4


	//----- nvinfo : EIATTR_CUDA_API_VERSION
	.align		4
        /*0000*/ 	.byte	0x04, 0x37
        /*0002*/ 	.short	(.L_9 - .L_8)
.L_8:
        /*0004*/ 	.word	0x0000007c


	//----- nvinfo : EIATTR_KPARAM_INFO
	.align		4
.L_9:
        /*0008*/ 	.byte	0x04, 0x17
        /*000a*/ 	.short	(.L_11 - .L_10)
.L_10:
        /*000c*/ 	.word	0x00000000
        /*0010*/ 	.short	0x0003
        /*0012*/ 	.short	0x0014
        /*0014*/ 	.byte	0x00, 0xf0, 0x11, 0x00


	//----- nvinfo : EIATTR_KPARAM_INFO
	.align		4
.L_11:
        /*0018*/ 	.byte	0x04, 0x17
        /*001a*/ 	.short	(.L_13 - .L_12)
.L_12:
        /*001c*/ 	.word	0x00000000
        /*0020*/ 	.short	0x0002
        /*0022*/ 	.short	0x0010
        /*0024*/ 	.byte	0x00, 0xf0, 0x11, 0x00


	//----- nvinfo : EIATTR_KPARAM_INFO
	.align		4
.L_13:
        /*0028*/ 	.byte	0x04, 0x17
        /*002a*/ 	.short	(.L_15 - .L_14)
.L_14:
        /*002c*/ 	.word	0x00000000
        /*0030*/ 	.short	0x0001
        /*0032*/ 	.short	0x0008
        /*0034*/ 	.byte	0x00, 0xf4, 0x21, 0x00


	//----- nvinfo : EIATTR_KPARAM_INFO
	.align		4
.L_15:
        /*0038*/ 	.byte	0x04, 0x17
        /*003a*/ 	.short	(.L_17 - .L_16)
.L_16:
        /*003c*/ 	.word	0x00000000
        /*0040*/ 	.short	0x0000
        /*0042*/ 	.short	0x0000
        /*0044*/ 	.byte	0x00, 0xf4, 0x21, 0x00


	//----- nvinfo : EIATTR_SPARSE_MMA_MASK
	.align		4
.L_17:
        /*0048*/ 	.byte	0x03, 0x50
        /*004a*/ 	.short	0x0000


	//----- nvinfo : EIATTR_MAXREG_COUNT
	.align		4
        /*004c*/ 	.byte	0x03, 0x1b
        /*004e*/ 	.short	0x0080


	//----- nvinfo : EIATTR_COOP_GROUP_MASK_REGIDS
	.align		4
        /*0050*/ 	.byte	0x04, 0x29
        /*0052*/ 	.short	(.L_19 - .L_18)


	//   ....[0]....
.L_18:
        /*0054*/ 	.word	0xffffffff


	//   ....[1]....
        /*0058*/ 	.word	0xffffffff


	//   ....[2]....
        /*005c*/ 	.word	0xffffffff


	//   ....[3]....
        /*0060*/ 	.word	0xffffffff


	//   ....[4]....
        /*0064*/ 	.word	0xffffffff


	//   ....[5]....
        /*0068*/ 	.word	0xffffffff


	//   ....[6]....
        /*006c*/ 	.word	0xffffffff


	//   ....[7]....
        /*0070*/ 	.word	0xffffffff


	//   ....[8]....
        /*0074*/ 	.word	0xffffffff


	//----- nvinfo : EIATTR_COOP_GROUP_INSTR_OFFSETS
	.align		4
.L_19:
        /*0078*/ 	.byte	0x04, 0x28
        /*007a*/ 	.short	(.L_21 - .L_20)


	//   ....[0]....
.L_20:
        /*007c*/ 	.word	0x000001d0


	//   ....[1]....
        /*0080*/ 	.word	0x000001f0


	//   ....[2]....
        /*0084*/ 	.word	0x00000220


	//   ....[3]....
        /*0088*/ 	.word	0x00000250


	//   ....[4]....
        /*008c*/ 	.word	0x00000270


	//   ....[5]....
        /*0090*/ 	.word	0x000002e0


	//   ....[6]....
        /*0094*/ 	.word	0x00000300


	//   ....[7]....
        /*0098*/ 	.word	0x00000320


	//   ....[8]....
        /*009c*/ 	.word	0x00000340


	//----- nvinfo : EIATTR_EXIT_INSTR_OFFSETS
	.align		4
.L_21:
        /*00a0*/ 	.byte	0x04, 0x1c
        /*00a2*/ 	.short	(.L_23 - .L_22)


	//   ....[0]....
.L_22:
        /*00a4*/ 	.word	0x000003e0


	//   ....[1]....
        /*00a8*/ 	.word	0x00000410


	//----- nvinfo : EIATTR_REQNTID
	.align		4
.L_23:
        /*00ac*/ 	.byte	0x04, 0x10
        /*00ae*/ 	.short	(.L_25 - .L_24)
.L_24:
        /*00b0*/ 	.word	0x00000200
        /*00b4*/ 	.word	0x00000001
        /*00b8*/ 	.word	0x00000001


	//----- nvinfo : EIATTR_CBANK_PARAM_SIZE
	.align		4
.L_25:
        /*00bc*/ 	.byte	0x03, 0x19
        /*00be*/ 	.short	0x0018


	//----- nvinfo : EIATTR_PARAM_CBANK
	.align		4
        /*00c0*/ 	.byte	0x04, 0x0a
        /*00c2*/ 	.short	(.L_27 - .L_26)
	.align		4
.L_26:
        /*00c4*/ 	.word	index@(.nv.constant0.triton_red_fused_mean_0)
        /*00c8*/ 	.short	0x0210
        /*00ca*/ 	.short	0x0018


	//----- nvinfo : EIATTR_SW_WAR
	.align		4
.L_27:
        /*00cc*/ 	.byte	0x04, 0x36
        /*00ce*/ 	.short	(.L_29 - .L_28)
.L_28:
        /*00d0*/ 	.word	0x00000008
.L_29:


//--------------------- .nv.callgraph             --------------------------
	.section	.nv.callgraph,"",@"SHT_CUDA_CALLGRAPH"
	.align	4
	.sectionentsize	8
	.align		4
        /*0000*/ 	.word	0x00000000
	.align		4
        /*0004*/ 	.word	0xffffffff
	.align		4
        /*0008*/ 	.word	0x00000000
	.align		4
        /*000c*/ 	.word	0xfffffffe
	.align		4
        /*0010*/ 	.word	0x00000000
	.align		4
        /*0014*/ 	.word	0xfffffffd
	.align		4
        /*0018*/ 	.word	0x00000000
	.align		4
        /*001c*/ 	.word	0xfffffffc


//--------------------- .text.triton_red_fused_mean_0 --------------------------
	.section	.text.triton_red_fused_mean_0,"ax",@progbits
	.sectionflags	@"SHF_BARRIERS=1"
	.align	128
        .global         triton_red_fused_mean_0
        .type           triton_red_fused_mean_0,@function
        .size           triton_red_fused_mean_0,(.L_x_1 - triton_red_fused_mean_0)
        .other          triton_red_fused_mean_0,@"STO_CUDA_ENTRY STV_DEFAULT"
triton_red_fused_mean_0:
.text.triton_red_fused_mean_0:
[----:B------:R-:W0:Y:S02]  /*0000*/  LDC R1, c[0x0][0x28] ;  /* 0x00000a00ff017b82 */ /* 0x000e240000000800 */
[----:B------:R-:W1:Y:S01]  /*0010*/  S2R R16, SR_TID.X ;  /* 0x0000000000107919 */ /* 0x000e620000002100 */
[----:B------:R-:W2:Y:S01]  /*0020*/  LDC.64 R12, c[0x0][0x218] ;  /* 0x00008600ff0c7b82 */ /* 0x000ea20000000a00 */
[----:B------:R-:W-:Y:S01]  /*0030*/  ULDC.64 UR6, c[0x0][0x208] ;  /* 0x0000820000067ab9 */ /* 0x000fe20000000a00 */
[----:B------:R-:W3:Y:S01]  /*0040*/  S2R R0, SR_CTAID.X ;  /* 0x0000000000007919 */ /* 0x000ee20000002500 */
[----:B-1----:R-:W-:-:S04]  /*0050*/  SHF.L.U32 R2, R16, 0x2, RZ ;  /* 0x0000000210027819 */ /* 0x002fc800000006ff */
[----:B------:R-:W-:Y:S02]  /*0060*/  LOP3.LUT R5, R2, 0x7fc, RZ, 0xc0, !PT ;  /* 0x000007fc02057812 */ /* 0x000fe400078ec0ff */
[C---:B---3--:R-:W-:Y:S02]  /*0070*/  ISETP.GE.AND P0, PT, R0.reuse, 0x10, PT ;  /* 0x000000100000780c */ /* 0x048fe40003f06270 */
[----:B------:R-:W-:-:S05]  /*0080*/  LEA R5, R0, R5, 0xc ;  /* 0x0000000500057211 */ /* 0x000fca00078e60ff */
[----:B--2---:R-:W-:-:S06]  /*0090*/  IMAD.WIDE R12, R5, 0x4, R12 ;  /* 0x00000004050c7825 */ /* 0x004fcc00078e020c */
[----:B------:R-:W2:Y:S04]  /*00a0*/  @!P0 LDG.E.EF.128 R4, desc[UR6][R12.64] ;  /* 0x000000060c048981 */ /* 0x000ea8000c0e1d00 */
[----:B------:R-:W3:Y:S01]  /*00b0*/  @!P0 LDG.E.EF.128 R8, desc[UR6][R12.64+0x2000] ;  /* 0x002000060c088981 */ /* 0x000ee2000c0e1d00 */
[----:B------:R-:W1:Y:S01]  /*00c0*/  S2UR UR5, SR_CgaCtaId ;  /* 0x00000000000579c3 */ /* 0x000e620000008800 */
[----:B------:R-:W-:Y:S01]  /*00d0*/  UMOV UR4, 0x400 ;  /* 0x0000040000047882 */ /* 0x000fe20000000000 */
[----:B------:R-:W-:Y:S01]  /*00e0*/  ISETP.GE.AND P1, PT, R16, 0x10, PT ;  /* 0x000000101000780c */ /* 0x000fe20003f26270 */
[----:B-1----:R-:W-:Y:S01]  /*00f0*/  UPRMT UR4, UR5, 0x654, UR4 ;  /* 0x0000065405047896 */ /* 0x002fe20008000004 */
[----:B--2---:R-:W-:Y:S01]  /*0100*/  @!P0 FADD R14, RZ, R5 ;  /* 0x00000005ff0e8221 */ /* 0x004fe20000000000 */
[----:B------:R-:W-:Y:S01]  /*0110*/  @!P0 FADD R5, RZ, R4 ;  /* 0x00000004ff058221 */ /* 0x000fe20000000000 */
[----:B------:R-:W-:Y:S01]  /*0120*/  @!P0 FADD R15, RZ, R6 ;  /* 0x00000006ff0f8221 */ /* 0x000fe20000000000 */
[----:B------:R-:W-:Y:S01]  /*0130*/  @!P0 FADD R4, RZ, R7 ;  /* 0x00000007ff048221 */ /* 0x000fe20000000000 */
[----:B---3--:R-:W-:Y:S01]  /*0140*/  @!P0 FADD R9, R9, R14 ;  /* 0x0000000e09098221 */ /* 0x008fe20000000000 */
[----:B------:R-:W-:Y:S01]  /*0150*/  @!P0 FADD R8, R8, R5 ;  /* 0x0000000508088221 */ /* 0x000fe20000000000 */
[----:B------:R-:W-:Y:S01]  /*0160*/  @!P0 FADD R10, R10, R15 ;  /* 0x0000000f0a0a8221 */ /* 0x000fe20000000000 */
[----:B------:R-:W-:Y:S01]  /*0170*/  @!P0 FADD R4, R11, R4 ;  /* 0x000000040b048221 */ /* 0x000fe20000000000 */
[----:B------:R-:W-:Y:S01]  /*0180*/  @P0 MOV R5, RZ ;  /* 0x000000ff00050202 */ /* 0x000fe20000000f00 */
[----:B------:R-:W-:-:S04]  /*0190*/  @!P0 FADD R9, R9, R8 ;  /* 0x0000000809098221 */ /* 0x000fc80000000000 */
[----:B------:R-:W-:-:S04]  /*01a0*/  @!P0 FADD R9, R10, R9 ;  /* 0x000000090a098221 */ /* 0x000fc80000000000 */
[----:B------:R-:W-:Y:S01]  /*01b0*/  @!P0 FADD R5, R4, R9 ;  /* 0x0000000904058221 */ /* 0x000fe20000000000 */
[----:B------:R-:W-:-:S04]  /*01c0*/  LOP3.LUT P0, RZ, R16, 0x1f, RZ, 0xc0, !PT ;  /* 0x0000001f10ff7812 */ /* 0x000fc8000780c0ff */
[----:B------:R-:W1:Y:S02]  /*01d0*/  SHFL.BFLY PT, R4, R5, 0x10, 0x1f ;  /* 0x0e001f0005047f89 */ /* 0x000e6400000e0000 */
[----:B-1----:R-:W-:-:S05]  /*01e0*/  FADD R4, R4, R5 ;  /* 0x0000000504047221 */ /* 0x002fca0000000000 */
[----:B------:R-:W1:Y:S02]  /*01f0*/  SHFL.BFLY PT, R7, R4, 0x8, 0x1f ;  /* 0x0d001f0004077f89 */ /* 0x000e6400000e0000 */
[----:B-1----:R-:W-:Y:S01]  /*0200*/  FADD R7, R4, R7 ;  /* 0x0000000704077221 */ /* 0x002fe20000000000 */
[----:B------:R-:W-:-:S04]  /*0210*/  SHF.R.U32.HI R4, RZ, 0x3, R16 ;  /* 0x00000003ff047819 */ /* 0x000fc80000011610 */
[----:B------:R-:W1:Y:S01]  /*0220*/  SHFL.BFLY PT, R6, R7, 0x4, 0x1f ;  /* 0x0c801f0007067f89 */ /* 0x000e6200000e0000 */
[----:B------:R-:W-:Y:S01]  /*0230*/  LOP3.LUT R4, R4, 0x3c, RZ, 0xc0, !PT ;  /* 0x0000003c04047812 */ /* 0x000fe200078ec0ff */
[----:B-1----:R-:W-:-:S05]  /*0240*/  FADD R6, R7, R6 ;  /* 0x0000000607067221 */ /* 0x002fca0000000000 */
[----:B------:R-:W1:Y:S02]  /*0250*/  SHFL.BFLY PT, R9, R6, 0x2, 0x1f ;  /* 0x0c401f0006097f89 */ /* 0x000e6400000e0000 */
[----:B-1----:R-:W-:-:S05]  /*0260*/  FADD R9, R6, R9 ;  /* 0x0000000906097221 */ /* 0x002fca0000000000 */
[----:B------:R-:W1:Y:S02]  /*0270*/  SHFL.BFLY PT, R8, R9, 0x1, 0x1f ;  /* 0x0c201f0009087f89 */ /* 0x000e6400000e0000 */
[----:B-1----:R-:W-:-:S05]  /*0280*/  FADD R11, R9, R8 ;  /* 0x00000008090b7221 */ /* 0x002fca0000000000 */
[----:B------:R-:W-:Y:S01]  /*0290*/  @!P0 STS [R4+UR4], R11 ;  /* 0x0000000b04008988 */ /* 0x000fe20008000804 */
[----:B------:R-:W-:Y:S01]  /*02a0*/  BAR.SYNC.DEFER_BLOCKING 0x0 ;  /* 0x0000000000007b1d */ /* 0x000fe20000010000 */
[----:B------:R-:W-:-:S04]  /*02b0*/  LOP3.LUT P0, RZ, R16, 0xf, RZ, 0xc0, !PT ;  /* 0x0000000f10ff7812 */ /* 0x000fc8000780c0ff */
[----:B------:R-:W-:Y:S01]  /*02c0*/  ISETP.LT.AND P0, PT, R16, 0x10, !P0 ;  /* 0x000000101000780c */ /* 0x000fe20004701270 */
[----:B------:R-:W1:Y:S04]  /*02d0*/  @!P1 LDS R3, [R2+UR4] ;  /* 0x0000000402039984 */ /* 0x000e680008000800 */
[----:B-1----:R-:W1:Y:S02]  /*02e0*/  SHFL.BFLY PT, R6, R3, 0x8, 0x1f ;  /* 0x0d001f0003067f89 */ /* 0x002e6400000e0000 */
[----:B-1----:R-:W-:-:S05]  /*02f0*/  FADD R6, R3, R6 ;  /* 0x0000000603067221 */ /* 0x002fca0000000000 */
[----:B------:R-:W1:Y:S02]  /*0300*/  SHFL.BFLY PT, R5, R6, 0x4, 0x1f ;  /* 0x0c801f0006057f89 */ /* 0x000e6400000e0000 */
[----:B-1----:R-:W-:-:S05]  /*0310*/  FADD R7, R6, R5 ;  /* 0x0000000506077221 */ /* 0x002fca0000000000 */
[----:B------:R-:W1:Y:S02]  /*0320*/  SHFL.BFLY PT, R8, R7, 0x2, 0x1f ;  /* 0x0c401f0007087f89 */ /* 0x000e6400000e0000 */
[----:B-1----:R-:W-:-:S05]  /*0330*/  FADD R8, R7, R8 ;  /* 0x0000000807087221 */ /* 0x002fca0000000000 */
[----:B------:R-:W1:Y:S02]  /*0340*/  SHFL.BFLY PT, R5, R8, 0x1, 0x1f ;  /* 0x0c201f0008057f89 */ /* 0x000e6400000e0000 */
[----:B-1----:R-:W-:Y:S02]  /*0350*/  FADD R9, R8, R5 ;  /* 0x0000000508097221 */ /* 0x002fe40000000000 */
[----:B------:R-:W1:Y:S03]  /*0360*/  LDC.64 R4, c[0x0][0x210] ;  /* 0x00008400ff047b82 */ /* 0x000e660000000a00 */
[----:B------:R2:W-:Y:S05]  /*0370*/  @P0 STS [R2+UR4], R9 ;  /* 0x0000000902000988 */ /* 0x0005ea0008000804 */
[----:B------:R-:W-:Y:S01]  /*0380*/  BAR.SYNC.DEFER_BLOCKING 0x0 ;  /* 0x0000000000007b1d */ /* 0x000fe20000010000 */
[----:B------:R-:W-:-:S04]  /*0390*/  LOP3.LUT P0, RZ, R16, 0x1ff, RZ, 0xc0, !PT ;  /* 0x000001ff10ff7812 */ /* 0x000fc8000780c0ff */
[C---:B------:R-:W-:Y:S01]  /*03a0*/  ISETP.LT.AND P0, PT, R0.reuse, 0x10, !P0 ;  /* 0x000000100000780c */ /* 0x040fe20004701270 */
[----:B-1----:R-:W-:Y:S01]  /*03b0*/  IMAD.WIDE R4, R0, 0x4, R4 ;  /* 0x0000000400047825 */ /* 0x002fe200078e0204 */
[----:B------:R-:W1:Y:S01]  /*03c0*/  LDS R3, [UR4] ;  /* 0x00000004ff037984 */ /* 0x000e620008000800 */
[----:B------:R-:W-:Y:S10]  /*03d0*/  BAR.SYNC.DEFER_BLOCKING 0x0 ;  /* 0x0000000000007b1d */ /* 0x000ff40000010000 */
[----:B--2---:R-:W-:Y:S05]  /*03e0*/  @!P0 EXIT ;  /* 0x000000000000894d */ /* 0x004fea0003800000 */
[----:B-1----:R-:W-:-:S05]  /*03f0*/  FMUL R3, R3, 0.000244140625 ;  /* 0x3980000003037820 */ /* 0x002fca0000400000 */
[----:B------:R-:W-:Y:S01]  /*0400*/  STG.E desc[UR6][R4.64], R3 ;  /* 0x0000000304007986 */ /* 0x000fe2000c101906 */
[----:B------:R-:W-:Y:S05]  /*0410*/  EXIT ;  /* 0x000000000000794d */ /* 0x000fea0003800000 */
.L_x_0:
[----:B------:R-:W-:-:S00]  /*0420*/  BRA `(.L_x_0) ;  /* 0xfffffffc00fc7947 */ /* 0x000fc0000383ffff */
[----:B------:R-:W-:-:S00]  /*0430*/  NOP ;  /* 0x0000000000007918 */ /* 0x000fc00000000000 */
        /* <DEDUP_REMOVED lines=12> */
.L_x_1:


//--------------------- .nv.shared.triton_red_fused_mean_0 --------------------------
	.section	.nv.shared.triton_red_fused_mean_0,"aw",@nobits
	.sectionflags	@""
	.align	16
	.zero		1024


//--------------------- .nv.constant0.triton_red_fused_mean_0 --------------------------
	.section	.nv.constant0.triton_red_fused_mean_0,"a",@progbits
	.sectionflags	@""
	.align	4
.nv.constant0.triton_red_fused_mean_0:
	.zero		552
